//
// Generated by NVIDIA NVVM Compiler
//
// Compiler Build ID: CL-36424714
// Cuda compilation tools, release 13.0, V13.0.88
// Based on NVVM 20.0.0
//

.version 9.0
.target sm_100
.address_size 64

	// .globl	_Z15warpReducePrintv
.extern .func  (.param .b32 func_retval0) vprintf
(
	.param .b64 vprintf_param_0,
	.param .b64 vprintf_param_1
)
;
.global .align 1 .b8 $str[30] = {84, 104, 114, 101, 97, 100, 32, 37, 50, 100, 32, 115, 116, 97, 114, 116, 32, 118, 97, 108, 117, 101, 32, 61, 32, 37, 50, 100, 10};
.global .align 1 .b8 $str$1[92] = {32, 32, 84, 104, 114, 101, 97, 100, 32, 37, 50, 100, 32, 97, 102, 116, 101, 114, 32, 111, 102, 102, 115, 101, 116, 32, 37, 50, 100, 32, 104, 97, 115, 32, 118, 97, 108, 117, 101, 32, 61, 32, 37, 50, 100, 32, 40, 97, 100, 100, 101, 100, 32, 102, 114, 111, 109, 32, 108, 97, 110, 101, 32, 37, 50, 100, 32, 40, 37, 50, 100, 41, 32, 94, 32, 37, 50, 100, 32, 61, 32, 37, 50, 100, 32, 40, 37, 50, 100, 41, 10};
.global .align 1 .b8 $str$2[38] = {84, 104, 114, 101, 97, 100, 32, 37, 50, 100, 32, 102, 105, 110, 97, 108, 32, 114, 101, 100, 117, 99, 101, 100, 32, 118, 97, 108, 117, 101, 32, 61, 32, 37, 50, 100, 10};

.visible .entry _Z15warpReducePrintv()
{
	.local .align 16 .b8 	__local_depot0[32];
	.reg .b64 	%SP;
	.reg .b64 	%SPL;
	.reg .pred 	%p<6>;
	.reg .b32 	%r<38>;
	.reg .b64 	%rd<9>;

	mov.u64 	%SPL, __local_depot0;
	cvta.local.u64 	%SP, %SPL;
	add.u64 	%rd1, %SP, 0;
	add.u64 	%rd2, %SPL, 0;
	mov.u32 	%r1, %tid.x;
	and.b32  	%r2, %r1, 31;
	xor.b32  	%r3, %r2, 31;
	st.local.v2.u32 	[%rd2], {%r1, %r3};
	mov.u64 	%rd3, $str;
	cvta.global.u64 	%rd4, %rd3;
	{ // callseq 0, 0
	.param .b64 param0;
	st.param.b64 	[param0], %rd4;
	.param .b64 param1;
	st.param.b64 	[param1], %rd1;
	.param .b32 retval0;
	call.uni (retval0), 
	vprintf, 
	(
	param0, 
	param1
	);
	ld.param.b32 	%r4, [retval0];
	} // callseq 0
	shfl.sync.bfly.b32	%r6|%p1, %r3, 16, 31, -1;
	add.s32 	%r7, %r6, %r3;
	xor.b32  	%r8, %r2, 16;
	mov.b32 	%r9, 16;
	st.local.v4.u32 	[%rd2], {%r1, %r9, %r7, %r2};
	st.local.v4.u32 	[%rd2+16], {%r3, %r9, %r8, %r6};
	mov.u64 	%rd5, $str$1;
	cvta.global.u64 	%rd6, %rd5;
	{ // callseq 1, 0
	.param .b64 param0;
	st.param.b64 	[param0], %rd6;
	.param .b64 param1;
	st.param.b64 	[param1], %rd1;
	.param .b32 retval0;
	call.uni (retval0), 
	vprintf, 
	(
	param0, 
	param1
	);
	ld.param.b32 	%r10, [retval0];
	} // callseq 1
	shfl.sync.bfly.b32	%r12|%p2, %r7, 8, 31, -1;
	add.s32 	%r13, %r12, %r7;
	xor.b32  	%r14, %r2, 8;
	mov.b32 	%r15, 8;
	st.local.v4.u32 	[%rd2], {%r1, %r15, %r13, %r2};
	st.local.v4.u32 	[%rd2+16], {%r7, %r15, %r14, %r12};
	{ // callseq 2, 0
	.param .b64 param0;
	st.param.b64 	[param0], %rd6;
	.param .b64 param1;
	st.param.b64 	[param1], %rd1;
	.param .b32 retval0;
	call.uni (retval0), 
	vprintf, 
	(
	param0, 
	param1
	);
	ld.param.b32 	%r16, [retval0];
	} // callseq 2
	shfl.sync.bfly.b32	%r18|%p3, %r13, 4, 31, -1;
	add.s32 	%r19, %r18, %r13;
	xor.b32  	%r20, %r2, 4;
	mov.b32 	%r21, 4;
	st.local.v4.u32 	[%rd2], {%r1, %r21, %r19, %r2};
	st.local.v4.u32 	[%rd2+16], {%r13, %r21, %r20, %r18};
	{ // callseq 3, 0
	.param .b64 param0;
	st.param.b64 	[param0], %rd6;
	.param .b64 param1;
	st.param.b64 	[param1], %rd1;
	.param .b32 retval0;
	call.uni (retval0), 
	vprintf, 
	(
	param0, 
	param1
	);
	ld.param.b32 	%r22, [retval0];
	} // callseq 3
	shfl.sync.bfly.b32	%r24|%p4, %r19, 2, 31, -1;
	add.s32 	%r25, %r24, %r19;
	xor.b32  	%r26, %r2, 2;
	mov.b32 	%r27, 2;
	st.local.v4.u32 	[%rd2], {%r1, %r27, %r25, %r2};
	st.local.v4.u32 	[%rd2+16], {%r19, %r27, %r26, %r24};
	{ // callseq 4, 0
	.param .b64 param0;
	st.param.b64 	[param0], %rd6;
	.param .b64 param1;
	st.param.b64 	[param1], %rd1;
	.param .b32 retval0;
	call.uni (retval0), 
	vprintf, 
	(
	param0, 
	param1
	);
	ld.param.b32 	%r28, [retval0];
	} // callseq 4
	shfl.sync.bfly.b32	%r30|%p5, %r25, 1, 31, -1;
	add.s32 	%r31, %r30, %r25;
	xor.b32  	%r32, %r2, 1;
	mov.b32 	%r33, 1;
	st.local.v4.u32 	[%rd2], {%r1, %r33, %r31, %r2};
	st.local.v4.u32 	[%rd2+16], {%r25, %r33, %r32, %r30};
	{ // callseq 5, 0
	.param .b64 param0;
	st.param.b64 	[param0], %rd6;
	.param .b64 param1;
	st.param.b64 	[param1], %rd1;
	.param .b32 retval0;
	call.uni (retval0), 
	vprintf, 
	(
	param0, 
	param1
	);
	ld.param.b32 	%r34, [retval0];
	} // callseq 5
	st.local.v2.u32 	[%rd2], {%r1, %r31};
	mov.u64 	%rd7, $str$2;
	cvta.global.u64 	%rd8, %rd7;
	{ // callseq 6, 0
	.param .b64 param0;
	st.param.b64 	[param0], %rd8;
	.param .b64 param1;
	st.param.b64 	[param1], %rd1;
	.param .b32 retval0;
	call.uni (retval0), 
	vprintf, 
	(
	param0, 
	param1
	);
	ld.param.b32 	%r36, [retval0];
	} // callseq 6
	ret;

}


// ===== COMPILED SASS (sm_100) =====

	.target	sm_100

	.elftype	@"ET_EXEC"


//--------------------- .note.nv.tkinfo           --------------------------
	.section	.note.nv.tkinfo,"",@"SHT_NOTE"
	.sectionflags	@"SHF_NOTE_NV_TKINFO"
	.tkinfo
        /*0018*/ 	.word	0x00000002
        /*0030*/ 	.string	""
        /*0030*/ 	.string	"ptxas"
        /*0030*/ 	.string	"Cuda compilation tools, release 13.0, V13.0.88"
        /*0030*/ 	.string	"Build cuda_13.0.r13.0/compiler.36424714_0"
        /*0030*/ 	.string	"-arch sm_100 -m 64 "



//--------------------- .note.nv.cuinfo           --------------------------
	.section	.note.nv.cuinfo,"",@"SHT_NOTE"
	.sectionflags	@"SHF_NOTE_NV_CUINFO"
        /*0018*/ 	.short	0x0002
        /*001a*/ 	.short	0x0064
        /*001c*/ 	.short	0x0082
	.zero		2


//--------------------- .nv.info                  --------------------------
	.section	.nv.info,"",@"SHT_CUDA_INFO"
	.align	4


	//----- nvinfo : EIATTR_REGCOUNT
	.align		4
        /*0000*/ 	.byte	0x04, 0x2f
        /*0002*/ 	.short	(.L_4 - .L_3)
	.align		4
.L_3:
        /*0004*/ 	.word	index@(_Z15warpReducePrintv)
        /*0008*/ 	.word	0x0000001e


	//----- nvinfo : EIATTR_FRAME_SIZE
	.align		4
.L_4:
        /*000c*/ 	.byte	0x04, 0x11
        /*000e*/ 	.short	(.L_6 - .L_5)
	.align		4
.L_5:
        /*0010*/ 	.word	index@(_Z15warpReducePrintv)
        /*0014*/ 	.word	0x00000020


	//----- nvinfo : EIATTR_MIN_STACK_SIZE
	.align		4
.L_6:
        /*0018*/ 	.byte	0x04, 0x12
        /*001a*/ 	.short	(.L_8 - .L_7)
	.align		4
.L_7:
        /*001c*/ 	.word	index@(_Z15warpReducePrintv)
        /*0020*/ 	.word	0x00000020
.L_8:


//--------------------- .nv.compat                --------------------------
	.section	.nv.compat,"",@"SHT_CUDA_COMPAT_INFO"
	.align	4
        /*0000*/ 	.byte	0x02, 0x09, 0x00, 0x00, 0x02, 0x02, 0x01, 0x00, 0x02, 0x05, 0x05, 0x00, 0x03, 0x07, 0x01, 0x01
        /*0010*/ 	.byte	0x02, 0x03, 0x00, 0x00, 0x02, 0x06, 0x01, 0x00, 0x04, 0x0b, 0x08, 0x00, 0x09, 0x00, 0x00, 0x00
        /*0020*/ 	.byte	0x00, 0x00, 0x00, 0x00


//--------------------- .nv.info._Z15warpReducePrintv --------------------------
	.section	.nv.info._Z15warpReducePrintv,"",@"SHT_CUDA_INFO"
	.sectionflags	@""
	.align	4


	//----- nvinfo : EIATTR_CUDA_API_VERSION
	.align		4
        /*0000*/ 	.byte	0x04, 0x37
        /*0002*/ 	.short	(.L_10 - .L_9)
.L_9:
        /*0004*/ 	.word	0x00000082


	//----- nvinfo : EIATTR_SPARSE_MMA_MASK
	.align		4
.L_10:
        /*0008*/ 	.byte	0x03, 0x50
        /*000a*/ 	.short	0x0000


	//----- nvinfo : EIATTR_MAXREG_COUNT
	.align		4
        /*000c*/ 	.byte	0x03, 0x1b
        /*000e*/ 	.short	0x00ff


	//----- nvinfo : EIATTR_EXTERNS
	.align		4
        /*0010*/ 	.byte	0x04, 0x0f
        /*0012*/ 	.short	(.L_12 - .L_11)


	//   ....[0]....
	.align		4
.L_11:
        /*0014*/ 	.word	index@(vprintf)


	//----- nvinfo : EIATTR_MERCURY_ISA_VERSION
	.align		4
.L_12:
        /*0018*/ 	.byte	0x03, 0x5f
        /*001a*/ 	.short	0x0101


	//----- nvinfo : EIATTR_COOP_GROUP_MASK_REGIDS
	.align		4
        /*001c*/ 	.byte	0x04, 0x29
        /*001e*/ 	.short	(.L_14 - .L_13)


	//   ....[0]....
.L_13:
        /*0020*/ 	.word	0xffffffff


	//   ....[1]....
        /*0024*/ 	.word	0xffffffff


	//   ....[2]....
        /*0028*/ 	.word	0xffffffff


	//   ....[3]....
        /*002c*/ 	.word	0xffffffff


	//   ....[4]....
        /*0030*/ 	.word	0xffffffff


	//   ....[5]....
        /*0034*/ 	.word	0x0500000f


	//   ....[6]....
        /*0038*/ 	.word	0x0500000f


	//   ....[7]....
        /*003c*/ 	.word	0x0500000f


	//   ....[8]....
        /*0040*/ 	.word	0x0500000f


	//   ....[9]....
        /*0044*/ 	.word	0x0500000f


	//----- nvinfo : EIATTR_COOP_GROUP_INSTR_OFFSETS
	.align		4
.L_14:
        /*0048*/ 	.byte	0x04, 0x28
        /*004a*/ 	.short	(.L_16 - .L_15)


	//   ....[0]....
.L_15:
        /*004c*/ 	.word	0x00000150


	//   ....[1]....
        /*0050*/ 	.word	0x00000260


	//   ....[2]....
        /*0054*/ 	.word	0x00000370


	//   ....[3]....
        /*0058*/ 	.word	0x00000480


	//   ....[4]....
        /*005c*/ 	.word	0x000005a0


	//   ....[5]....
        /*0060*/ 	.word	0x00000810


	//   ....[6]....
        /*0064*/ 	.word	0x00000940


	//   ....[7]....
        /*0068*/ 	.word	0x00000ae0


	//   ....[8]....
        /*006c*/ 	.word	0x00000c80


	//   ....[9]....
        /*0070*/ 	.word	0x00000e30


	//----- nvinfo : EIATTR_VRC_CTA_INIT_COUNT
	.align		4
.L_16:
        /*0074*/ 	.byte	0x02, 0x4a
	.zero		1
	.zero		1


	//----- nvinfo : EIATTR_SYSCALL_OFFSETS
	.align		4
        /*0078*/ 	.byte	0x04, 0x46
        /*007a*/ 	.short	(.L_18 - .L_17)


	//   ....[0]....
.L_17:
        /*007c*/ 	.word	0x00000120


	//   ....[1]....
        /*0080*/ 	.word	0x00000250


	//   ....[2]....
        /*0084*/ 	.word	0x00000360


	//   ....[3]....
        /*0088*/ 	.word	0x00000470


	//   ....[4]....
        /*008c*/ 	.word	0x00000590


	//   ....[5]....
        /*0090*/ 	.word	0x000006a0


	//   ....[6]....
        /*0094*/ 	.word	0x00000740


	//   ....[7]....
        /*0098*/ 	.word	0x000008d0


	//   ....[8]....
        /*009c*/ 	.word	0x00000a70


	//   ....[9]....
        /*00a0*/ 	.word	0x00000c10


	//   ....[10]....
        /*00a4*/ 	.word	0x00000dc0


	//----- nvinfo : EIATTR_EXIT_INSTR_OFFSETS
	.align		4
.L_18:
        /*00a8*/ 	.byte	0x04, 0x1c
        /*00aa*/ 	.short	(.L_20 - .L_19)


	//   ....[0]....
.L_19:
        /*00ac*/ 	.word	0x00000750


	//----- nvinfo : EIATTR_CRS_STACK_SIZE
	.align		4
.L_20:
        /*00b0*/ 	.byte	0x04, 0x1e
        /*00b2*/ 	.short	(.L_22 - .L_21)
.L_21:
        /*00b4*/ 	.word	0x00000000


	//----- nvinfo : EIATTR_SW_WAR
	.align		4
.L_22:
        /*00b8*/ 	.byte	0x04, 0x36
        /*00ba*/ 	.short	(.L_24 - .L_23)
.L_23:
        /*00bc*/ 	.word	0x00000008
.L_24:


//--------------------- .nv.callgraph             --------------------------
	.section	.nv.callgraph,"",@"SHT_CUDA_CALLGRAPH"
	.align	4
	.sectionentsize	8
	.align		4
        /*0000*/ 	.word	0x00000000
	.align		4
        /*0004*/ 	.word	0xffffffff
	.align		4
        /*0008*/ 	.word	index@(_Z15warpReducePrintv)
	.align		4
        /*000c*/ 	.word	index@(vprintf)
	.align		4
        /*0010*/ 	.word	0x00000000
	.align		4
        /*0014*/ 	.word	0xfffffffe
	.align		4
        /*0018*/ 	.word	0x00000000
	.align		4
        /*001c*/ 	.word	0xfffffffd
	.align		4
        /*0020*/ 	.word	0x00000000
	.align		4
        /*0024*/ 	.word	0xfffffffc


//--------------------- .nv.constant4             --------------------------
	.section	.nv.constant4,"a",@progbits
	.align	8
	.align		8
.nv.constant4:
        /*0000*/ 	.dword	vprintf
	.align		8
        /*0008*/ 	.dword	$str
	.align		8
        /*0010*/ 	.dword	$str$1
	.align		8
        /*0018*/ 	.dword	$str$2


//--------------------- .text._Z15warpReducePrintv --------------------------
	.section	.text._Z15warpReducePrintv,"ax",@progbits
	.align	128
        .global         _Z15warpReducePrintv
        .type           _Z15warpReducePrintv,@function
        .size           _Z15warpReducePrintv,(.L_x_23 - _Z15warpReducePrintv)
        .other          _Z15warpReducePrintv,@"STO_CUDA_ENTRY STV_DEFAULT"
_Z15warpReducePrintv:
.text._Z15warpReducePrintv:
[----:B------:R-:W0:Y:S01]  /*0000*/  LDC R1, c[0x0][0x37c] ;  /* 0x0000df00ff017b82 */ /* 0x000e220000000800 */
[----:B------:R-:W1:Y:S01]  /*0010*/  S2R R24, SR_TID.X ;  /* 0x0000000000187919 */ /* 0x000e620000002100 */
[----:B------:R-:W2:Y:S01]  /*0020*/  LDCU UR4, c[0x0][0x2f8] ;  /* 0x00005f00ff0477ac */ /* 0x000ea20008000800 */
[----:B0-----:R-:W-:Y:S01]  /*0030*/  VIADD R1, R1, 0xffffffe0 ;  /* 0xffffffe001017836 */ /* 0x001fe20000000000 */
[----:B------:R-:W-:Y:S01]  /*0040*/  MOV R27, 0x0 ;  /* 0x00000000001b7802 */ /* 0x000fe20000000f00 */
[----:B------:R-:W0:Y:S03]  /*0050*/  LDCU UR5, c[0x0][0x2fc] ;  /* 0x00005f80ff0577ac */ /* 0x000e260008000800 */
[----:B------:R3:W4:Y:S01]  /*0060*/  LDC.64 R8, c[0x4][R27] ;  /* 0x010000001b087b82 */ /* 0x0007220000000a00 */
[----:B------:R-:W5:Y:S01]  /*0070*/  LDCU.64 UR6, c[0x4][0x8] ;  /* 0x01000100ff0677ac */ /* 0x000f620008000a00 */
[----:B--2---:R-:W-:-:S04]  /*0080*/  IADD3 R26, P0, PT, R1, UR4, RZ ;  /* 0x00000004011a7c10 */ /* 0x004fc8000ff1e0ff */
[----:B0-----:R-:W-:Y:S01]  /*0090*/  IADD3.X R2, PT, PT, RZ, UR5, RZ, P0, !PT ;  /* 0x00000005ff027c10 */ /* 0x001fe200087fe4ff */
[----:B------:R-:W-:Y:S02]  /*00a0*/  IMAD.MOV.U32 R6, RZ, RZ, R26 ;  /* 0x000000ffff067224 */ /* 0x000fe400078e001a */
[----:B-----5:R-:W-:Y:S01]  /*00b0*/  IMAD.U32 R4, RZ, RZ, UR6 ;  /* 0x00000006ff047e24 */ /* 0x020fe2000f8e00ff */
[----:B------:R-:W-:Y:S01]  /*00c0*/  MOV R7, R2 ;  /* 0x0000000200077202 */ /* 0x000fe20000000f00 */
[----:B------:R-:W-:Y:S01]  /*00d0*/  IMAD.U32 R5, RZ, RZ, UR7 ;  /* 0x00000007ff057e24 */ /* 0x000fe2000f8e00ff */
[C---:B-1----:R-:W-:Y:S02]  /*00e0*/  LOP3.LUT R25, R24.reuse, 0x1f, RZ, 0xc, !PT ;  /* 0x0000001f18197812 */ /* 0x042fe400078e0cff */
[----:B------:R-:W-:-:S03]  /*00f0*/  LOP3.LUT R19, R24, 0x1f, RZ, 0xc0, !PT ;  /* 0x0000001f18137812 */ /* 0x000fc600078ec0ff */
[----:B------:R3:W-:Y:S04]  /*0100*/  STL.64 [R1], R24 ;  /* 0x0000001801007387 */ /* 0x0007e80000100a00 */
[----:B------:R-:W-:-:S07]  /*0110*/  LEPC R20, `(.L_x_0) ;  /* 0x000000001014794e */ /* 0x000fce0000000000 */
[----:B---34-:R-:W-:Y:S05]  /*0120*/  CALL.ABS.NOINC R8 ;  /* 0x0000000008007343 */ /* 0x018fea0003c00000 */
.L_x_0:
[----:B------:R-:W-:-:S03]  /*0130*/  UMOV UR4, 0xffffffff ;  /* 0xffffffff00047882 */ /* 0x000fc60000000000 */
[----:B------:R-:W-:Y:S05]  /*0140*/  BRA.DIV UR4, `(.L_x_1) ;  /* 0x0000000604847947 */ /* 0x000fea000b800000 */
[----:B------:R-:W0:Y:S01]  /*0150*/  SHFL.BFLY PT, R23, R25, 0x10, 0x1f ;  /* 0x0e001f0019177f89 */ /* 0x000e2200000e0000 */
[----:B------:R-:W-:Y:S01]  /*0160*/  IMAD.MOV.U32 R17, RZ, RZ, 0x10 ;  /* 0x00000010ff117424 */ /* 0x000fe200078e00ff */
[----:B------:R-:W-:Y:S01]  /*0170*/  MOV R20, R25 ;  /* 0x0000001900147202 */ /* 0x000fe20000000f00 */
[----:B------:R-:W-:Y:S01]  /*0180*/  IMAD.MOV.U32 R16, RZ, RZ, R24 ;  /* 0x000000ffff107224 */ /* 0x000fe200078e0018 */
[----:B------:R-:W-:Y:S01]  /*0190*/  LOP3.LUT R22, R19, 0x10, RZ, 0x3c, !PT ;  /* 0x0000001013167812 */ /* 0x000fe200078e3cff */
[----:B------:R-:W-:Y:S01]  /*01a0*/  IMAD.MOV.U32 R21, RZ, RZ, 0x10 ;  /* 0x00000010ff157424 */ /* 0x000fe200078e00ff */
[----:B------:R1:W2:Y:S01]  /*01b0*/  LDC.64 R8, c[0x4][R27] ;  /* 0x010000001b087b82 */ /* 0x0002a20000000a00 */
[----:B------:R-:W3:Y:S01]  /*01c0*/  LDCU.64 UR4, c[0x4][0x10] ;  /* 0x01000200ff0477ac */ /* 0x000ee20008000a00 */
[----:B------:R-:W-:Y:S01]  /*01d0*/  IMAD.MOV.U32 R6, RZ, RZ, R26 ;  /* 0x000000ffff067224 */ /* 0x000fe200078e001a */
[----:B------:R-:W-:Y:S01]  /*01e0*/  MOV R7, R2 ;  /* 0x0000000200077202 */ /* 0x000fe20000000f00 */
[----:B0-----:R-:W-:Y:S01]  /*01f0*/  IMAD.IADD R18, R25, 0x1, R23 ;  /* 0x0000000119127824 */ /* 0x001fe200078e0217 */
[----:B------:R1:W-:Y:S01]  /*0200*/  STL.128 [R1+0x10], R20 ;  /* 0x0000101401007387 */ /* 0x0003e20000100c00 */
[----:B---3--:R-:W-:Y:S01]  /*0210*/  MOV R4, UR4 ;  /* 0x0000000400047c02 */ /* 0x008fe20008000f00 */
[----:B------:R-:W-:-:S02]  /*0220*/  IMAD.U32 R5, RZ, RZ, UR5 ;  /* 0x00000005ff057e24 */ /* 0x000fc4000f8e00ff */
[----:B------:R1:W-:Y:S05]  /*0230*/  STL.128 [R1], R16 ;  /* 0x0000001001007387 */ /* 0x0003ea0000100c00 */
[----:B-1----:R-:W-:-:S07]  /*0240*/  LEPC R20, `(.L_x_2) ;  /* 0x000000001014794e */ /* 0x002fce0000000000 */
[----:B--2---:R-:W-:Y:S05]  /*0250*/  CALL.ABS.NOINC R8 ;  /* 0x0000000008007343 */ /* 0x004fea0003c00000 */
.L_x_2:
[----:B------:R-:W0:Y:S01]  /*0260*/  SHFL.BFLY PT, R11, R18, 0x8, 0x1f ;  /* 0x0d001f00120b7f89 */ /* 0x000e2200000e0000 */
[----:B------:R-:W-:Y:S01]  /*0270*/  MOV R8, R18 ;  /* 0x0000001200087202 */ /* 0x000fe20000000f00 */
[----:B------:R-:W-:Y:S01]  /*0280*/  IMAD.MOV.U32 R17, RZ, RZ, 0x8 ;  /* 0x00000008ff117424 */ /* 0x000fe200078e00ff */
[----:B------:R-:W-:Y:S01]  /*0290*/  LOP3.LUT R10, R19, 0x8, RZ, 0x3c, !PT ;  /* 0x00000008130a7812 */ /* 0x000fe200078e3cff */
[----:B------:R-:W-:Y:S01]  /*02a0*/  IMAD.MOV.U32 R16, RZ, RZ, R24 ;  /* 0x000000ffff107224 */ /* 0x000fe200078e0018 */
[----:B------:R1:W2:Y:S01]  /*02b0*/  LDC.64 R12, c[0x4][R27] ;  /* 0x010000001b0c7b82 */ /* 0x0002a20000000a00 */
[----:B------:R-:W-:Y:S01]  /*02c0*/  IMAD.MOV.U32 R9, RZ, RZ, 0x8 ;  /* 0x00000008ff097424 */ /* 0x000fe200078e00ff */
        /* <DEDUP_REMOVED lines=8> */
[----:B------:R-:W-:-:S07]  /*0350*/  LEPC R20, `(.L_x_3) ;  /* 0x000000001014794e */ /* 0x000fce0000000000 */
[----:B-12---:R-:W-:Y:S05]  /*0360*/  CALL.ABS.NOINC R12 ;  /* 0x000000000c007343 */ /* 0x006fea0003c00000 */
.L_x_3:
        /* <DEDUP_REMOVED lines=17> */
.L_x_4:
[----:B------:R-:W0:Y:S01]  /*0480*/  SHFL.BFLY PT, R11, R18, 0x2, 0x1f ;  /* 0x0c401f00120b7f89 */ /* 0x000e2200000e0000 */
[----:B------:R-:W-:Y:S02]  /*0490*/  HFMA2 R9, -RZ, RZ, 0, 1.1920928955078125e-07 ;  /* 0x00000002ff097431 */ /* 0x000fe400000001ff */
[----:B------:R-:W-:Y:S01]  /*04a0*/  IMAD.MOV.U32 R21, RZ, RZ, 0x2 ;  /* 0x00000002ff157424 */ /* 0x000fe200078e00ff */
[----:B------:R-:W-:Y:S01]  /*04b0*/  MOV R23, R19 ;  /* 0x0000001300177202 */ /* 0x000fe20000000f00 */
[----:B------:R-:W-:Y:S01]  /*04c0*/  IMAD.MOV.U32 R20, RZ, RZ, R24 ;  /* 0x000000ffff147224 */ /* 0x000fe200078e0018 */
[----:B------:R-:W-:Y:S01]  /*04d0*/  LOP3.LUT R10, R19, 0x2, RZ, 0x3c, !PT ;  /* 0x00000002130a7812 */ /* 0x000fe200078e3cff */
[----:B------:R-:W-:Y:S01]  /*04e0*/  IMAD.MOV.U32 R8, RZ, RZ, R18 ;  /* 0x000000ffff087224 */ /* 0x000fe200078e0012 */
[----:B------:R1:W2:Y:S01]  /*04f0*/  LDC.64 R12, c[0x4][R27] ;  /* 0x010000001b0c7b82 */ /* 0x0002a20000000a00 */
[----:B------:R-:W3:Y:S01]  /*0500*/  LDCU.64 UR4, c[0x4][0x10] ;  /* 0x01000200ff0477ac */ /* 0x000ee20008000a00 */
[----:B------:R-:W-:Y:S01]  /*0510*/  MOV R6, R26 ;  /* 0x0000001a00067202 */ /* 0x000fe20000000f00 */
[----:B------:R-:W-:-:S02]  /*0520*/  IMAD.MOV.U32 R7, RZ, RZ, R2 ;  /* 0x000000ffff077224 */ /* 0x000fc400078e0002 */
[----:B0-----:R-:W-:Y:S01]  /*0530*/  IMAD.IADD R22, R18, 0x1, R11 ;  /* 0x0000000112167824 */ /* 0x001fe200078e020b */
[----:B------:R1:W-:Y:S01]  /*0540*/  STL.128 [R1+0x10], R8 ;  /* 0x0000100801007387 */ /* 0x0003e20000100c00 */
[----:B---3--:R-:W-:Y:S02]  /*0550*/  IMAD.U32 R4, RZ, RZ, UR4 ;  /* 0x00000004ff047e24 */ /* 0x008fe4000f8e00ff */
[----:B------:R-:W-:Y:S01]  /*0560*/  IMAD.U32 R5, RZ, RZ, UR5 ;  /* 0x00000005ff057e24 */ /* 0x000fe2000f8e00ff */
[----:B------:R1:W-:Y:S06]  /*0570*/  STL.128 [R1], R20 ;  /* 0x0000001401007387 */ /* 0x0003ec0000100c00 */
[----:B-1----:R-:W-:-:S07]  /*0580*/  LEPC R20, `(.L_x_5) ;  /* 0x000000001014794e */ /* 0x002fce0000000000 */
[----:B--2---:R-:W-:Y:S05]  /*0590*/  CALL.ABS.NOINC R12 ;  /* 0x000000000c007343 */ /* 0x004fea0003c00000 */
.L_x_5:
[----:B------:R0:W1:Y:S02]  /*05a0*/  SHFL.BFLY PT, R11, R22, 0x1, 0x1f ;  /* 0x0c201f00160b7f89 */ /* 0x00006400000e0000 */
.L_x_21:
[----:B------:R-:W-:Y:S01]  /*05b0*/  LOP3.LUT R10, R19, 0x1, RZ, 0x3c, !PT ;  /* 0x00000001130a7812 */ /* 0x000fe200078e3cff */
[----:B-1----:R-:W-:Y:S01]  /*05c0*/  IMAD.IADD R18, R22, 0x1, R11 ;  /* 0x0000000116127824 */ /* 0x002fe200078e020b */
[----:B------:R-:W-:Y:S01]  /*05d0*/  MOV R8, R22 ;  /* 0x0000001600087202 */ /* 0x000fe20000000f00 */
[----:B------:R-:W-:Y:S01]  /*05e0*/  IMAD.MOV.U32 R17, RZ, RZ, 0x1 ;  /* 0x00000001ff117424 */ /* 0x000fe200078e00ff */
[----:B------:R-:W-:Y:S01]  /*05f0*/  MOV R16, R24 ;  /* 0x0000001800107202 */ /* 0x000fe20000000f00 */
[----:B------:R-:W-:Y:S01]  /*0600*/  IMAD.MOV.U32 R9, RZ, RZ, 0x1 ;  /* 0x00000001ff097424 */ /* 0x000fe200078e00ff */
[----:B------:R1:W2:Y:S01]  /*0610*/  LDC.64 R12, c[0x4][R27] ;  /* 0x010000001b0c7b82 */ /* 0x0002a20000000a00 */
[----:B------:R-:W3:Y:S01]  /*0620*/  LDCU.64 UR4, c[0x4][0x10] ;  /* 0x01000200ff0477ac */ /* 0x000ee20008000a00 */
[----:B------:R-:W-:Y:S01]  /*0630*/  MOV R6, R26 ;  /* 0x0000001a00067202 */ /* 0x000fe20000000f00 */
[----:B------:R1:W-:Y:S01]  /*0640*/  STL.128 [R1], R16 ;  /* 0x0000001001007387 */ /* 0x0003e20000100c00 */
[----:B------:R-:W-:-:S03]  /*0650*/  IMAD.MOV.U32 R7, RZ, RZ, R2 ;  /* 0x000000ffff077224 */ /* 0x000fc600078e0002 */
[----:B------:R1:W-:Y:S01]  /*0660*/  STL.128 [R1+0x10], R8 ;  /* 0x0000100801007387 */ /* 0x0003e20000100c00 */
[----:B---3--:R-:W-:Y:S02]  /*0670*/  IMAD.U32 R4, RZ, RZ, UR4 ;  /* 0x00000004ff047e24 */ /* 0x008fe4000f8e00ff */
[----:B------:R-:W-:-:S07]  /*0680*/  IMAD.U32 R5, RZ, RZ, UR5 ;  /* 0x00000005ff057e24 */ /* 0x000fce000f8e00ff */
[----:B------:R-:W-:-:S07]  /*0690*/  LEPC R20, `(.L_x_6) ;  /* 0x000000001014794e */ /* 0x000fce0000000000 */
[----:B012---:R-:W-:Y:S05]  /*06a0*/  CALL.ABS.NOINC R12 ;  /* 0x000000000c007343 */ /* 0x007fea0003c00000 */
.L_x_6:
[----:B------:R-:W-:Y:S01]  /*06b0*/  IMAD.MOV.U32 R25, RZ, RZ, R18 ;  /* 0x000000ffff197224 */ /* 0x000fe200078e0012 */
[----:B------:R0:W1:Y:S01]  /*06c0*/  LDC.64 R8, c[0x4][R27] ;  /* 0x010000001b087b82 */ /* 0x0000620000000a00 */
[----:B------:R-:W2:Y:S01]  /*06d0*/  LDCU.64 UR4, c[0x4][0x18] ;  /* 0x01000300ff0477ac */ /* 0x000ea20008000a00 */
[----:B------:R-:W-:Y:S01]  /*06e0*/  IMAD.MOV.U32 R6, RZ, RZ, R26 ;  /* 0x000000ffff067224 */ /* 0x000fe200078e001a */
[----:B------:R-:W-:Y:S01]  /*06f0*/  MOV R7, R2 ;  /* 0x0000000200077202 */ /* 0x000fe20000000f00 */
[----:B------:R0:W-:Y:S01]  /*0700*/  STL.64 [R1], R24 ;  /* 0x0000001801007387 */ /* 0x0001e20000100a00 */
[----:B--2---:R-:W-:Y:S01]  /*0710*/  MOV R4, UR4 ;  /* 0x0000000400047c02 */ /* 0x004fe20008000f00 */
[----:B0-----:R-:W-:-:S07]  /*0720*/  IMAD.U32 R5, RZ, RZ, UR5 ;  /* 0x00000005ff057e24 */ /* 0x001fce000f8e00ff */
[----:B------:R-:W-:-:S07]  /*0730*/  LEPC R20, `(.L_x_7) ;  /* 0x000000001014794e */ /* 0x000fce0000000000 */
[----:B-1----:R-:W-:Y:S05]  /*0740*/  CALL.ABS.NOINC R8 ;  /* 0x0000000008007343 */ /* 0x002fea0003c00000 */
.L_x_7:
[----:B------:R-:W-:Y:S05]  /*0750*/  EXIT ;  /* 0x000000000000794d */ /* 0x000fea0003800000 */
.L_x_1:
[----:B------:R-:W-:Y:S02]  /*0760*/  HFMA2 R11, -RZ, RZ, 0, 1.847743988037109375e-06 ;  /* 0x0000001fff0b7431 */ /* 0x000fe400000001ff */
[----:B------:R-:W-:Y:S01]  /*0770*/  IMAD.MOV.U32 R13, RZ, RZ, R25 ;  /* 0x000000ffff0d7224 */ /* 0x000fe200078e0019 */
[----:B------:R-:W-:Y:S01]  /*0780*/  MOV R17, 0x10 ;  /* 0x0000001000117802 */ /* 0x000fe20000000f00 */
[----:B------:R-:W-:Y:S01]  /*0790*/  IMAD.MOV.U32 R12, RZ, RZ, 0x10 ;  /* 0x00000010ff0c7424 */ /* 0x000fe200078e00ff */
[----:B------:R-:W-:Y:S01]  /*07a0*/  MOV R20, R25 ;  /* 0x0000001900147202 */ /* 0x000fe20000000f00 */
[----:B------:R-:W-:Y:S01]  /*07b0*/  IMAD.MOV.U32 R15, RZ, RZ, -0x1 ;  /* 0xffffffffff0f7424 */ /* 0x000fe200078e00ff */
[----:B------:R-:W-:Y:S01]  /*07c0*/  LOP3.LUT R22, R19, 0x10, RZ, 0x3c, !PT ;  /* 0x0000001013167812 */ /* 0x000fe200078e3cff */
[----:B------:R-:W-:Y:S01]  /*07d0*/  IMAD.MOV.U32 R16, RZ, RZ, R24 ;  /* 0x000000ffff107224 */ /* 0x000fe200078e0018 */
[----:B------:R0:W1:Y:S01]  /*07e0*/  LDC.64 R8, c[0x4][R27] ;  /* 0x010000001b087b82 */ /* 0x0000620000000a00 */
[----:B------:R-:W-:-:S07]  /*07f0*/  IMAD.MOV.U32 R21, RZ, RZ, 0x10 ;  /* 0x00000010ff157424 */ /* 0x000fce00078e00ff */
[----:B01----:R-:W-:Y:S05]  /*0800*/  WARPSYNC.COLLECTIVE R15, `(.L_x_8) ;  /* 0x000000000f087348 */ /* 0x003fea0003c00000 */
[----:B------:R2:W3:Y:S02]  /*0810*/  SHFL.BFLY P6, R14, R13, R12, R11 ;  /* 0x0c00000c0d0e7389 */ /* 0x0004e400000c000b */
[----:B0123--:R-:W-:Y:S05]  /*0820*/  ENDCOLLECTIVE ;  /* 0x000000000000791b */ /* 0x00ffea0003800000 */
.L_x_8:
[----:B------:R-:W0:Y:S01]  /*0830*/  LDCU.64 UR4, c[0x4][0x10] ;  /* 0x01000200ff0477ac */ /* 0x000e220008000a00 */
[----:B------:R-:W-:Y:S01]  /*0840*/  IMAD.MOV.U32 R6, RZ, RZ, R26 ;  /* 0x000000ffff067224 */ /* 0x000fe200078e001a */
[----:B------:R-:W-:Y:S01]  /*0850*/  MOV R7, R2 ;  /* 0x0000000200077202 */ /* 0x000fe20000000f00 */
[----:B0-----:R-:W-:Y:S01]  /*0860*/  IMAD.U32 R4, RZ, RZ, UR4 ;  /* 0x00000004ff047e24 */ /* 0x001fe2000f8e00ff */
[----:B------:R-:W-:Y:S01]  /*0870*/  MOV R5, UR5 ;  /* 0x0000000500057c02 */ /* 0x000fe20008000f00 */
[----:B------:R-:W-:-:S05]  /*0880*/  IMAD.MOV.U32 R23, RZ, RZ, R14 ;  /* 0x000000ffff177224 */ /* 0x000fca00078e000e */
[----:B------:R-:W-:Y:S01]  /*0890*/  IADD3 R18, PT, PT, R25, R23, RZ ;  /* 0x0000001719127210 */ /* 0x000fe20007ffe0ff */
[----:B------:R0:W-:Y:S04]  /*08a0*/  STL.128 [R1+0x10], R20 ;  /* 0x0000101401007387 */ /* 0x0001e80000100c00 */
[----:B------:R0:W-:Y:S02]  /*08b0*/  STL.128 [R1], R16 ;  /* 0x0000001001007387 */ /* 0x0001e40000100c00 */
[----:B0-----:R-:W-:-:S07]  /*08c0*/  LEPC R20, `(.L_x_9) ;  /* 0x000000001014794e */ /* 0x001fce0000000000 */
[----:B------:R-:W-:Y:S05]  /*08d0*/  CALL.ABS.NOINC R8 ;  /* 0x0000000008007343 */ /* 0x000fea0003c00000 */
.L_x_9:
[----:B------:R-:W-:Y:S01]  /*08e0*/  HFMA2 R12, -RZ, RZ, 0, 4.76837158203125e-07 ;  /* 0x00000008ff0c7431 */ /* 0x000fe200000001ff */
[----:B------:R-:W-:Y:S01]  /*08f0*/  BSSY B0, `(.L_x_10) ;  /* 0x0000007000007945 */ /* 0x000fe20003800000 */
[----:B------:R-:W-:Y:S01]  /*0900*/  IMAD.MOV.U32 R13, RZ, RZ, R18 ;  /* 0x000000ffff0d7224 */ /* 0x000fe200078e0012 */
[----:B------:R-:W-:Y:S01]  /*0910*/  MOV R15, 0xffffffff ;  /* 0xffffffff000f7802 */ /* 0x000fe20000000f00 */
[----:B------:R-:W-:-:S07]  /*0920*/  IMAD.MOV.U32 R11, RZ, RZ, 0x1f ;  /* 0x0000001fff0b7424 */ /* 0x000fce00078e00ff */
[----:B------:R-:W-:Y:S05]  /*0930*/  WARPSYNC.COLLECTIVE R15, `(.L_x_11) ;  /* 0x000000000f087348 */ /* 0x000fea0003c00000 */
[----:B------:R0:W1:Y:S02]  /*0940*/  SHFL.BFLY P6, R14, R13, R12, R11 ;  /* 0x0c00000c0d0e7389 */ /* 0x00006400000c000b */
[----:B01----:R-:W-:Y:S05]  /*0950*/  ENDCOLLECTIVE ;  /* 0x000000000000791b */ /* 0x003fea0003800000 */
.L_x_11:
[----:B------:R-:W-:Y:S05]  /*0960*/  BSYNC B0 ;  /* 0x0000000000007941 */ /* 0x000fea0003800000 */
.L_x_10:
[----:B------:R-:W-:Y:S02]  /*0970*/  IMAD.MOV.U32 R11, RZ, RZ, R14 ;  /* 0x000000ffff0b7224 */ /* 0x000fe400078e000e */
[----:B------:R-:W-:Y:S01]  /*0980*/  HFMA2 R17, -RZ, RZ, 0, 4.76837158203125e-07 ;  /* 0x00000008ff117431 */ /* 0x000fe200000001ff */
[----:B------:R-:W-:Y:S01]  /*0990*/  MOV R8, R18 ;  /* 0x0000001200087202 */ /* 0x000fe20000000f00 */
[----:B------:R-:W-:Y:S01]  /*09a0*/  IMAD.MOV.U32 R16, RZ, RZ, R24 ;  /* 0x000000ffff107224 */ /* 0x000fe200078e0018 */
[----:B------:R-:W-:Y:S01]  /*09b0*/  LOP3.LUT R10, R19, 0x8, RZ, 0x3c, !PT ;  /* 0x00000008130a7812 */ /* 0x000fe200078e3cff */
[----:B------:R-:W-:Y:S01]  /*09c0*/  IMAD.MOV.U32 R9, RZ, RZ, 0x8 ;  /* 0x00000008ff097424 */ /* 0x000fe200078e00ff */
[----:B------:R-:W-:Y:S01]  /*09d0*/  IADD3 R18, PT, PT, R18, R11, RZ ;  /* 0x0000000b12127210 */ /* 0x000fe20007ffe0ff */
[----:B------:R0:W1:Y:S01]  /*09e0*/  LDC.64 R12, c[0x4][R27] ;  /* 0x010000001b0c7b82 */ /* 0x0000620000000a00 */
[----:B------:R-:W2:Y:S01]  /*09f0*/  LDCU.64 UR4, c[0x4][0x10] ;  /* 0x01000200ff0477ac */ /* 0x000ea20008000a00 */
[----:B------:R-:W-:Y:S01]  /*0a00*/  IMAD.MOV.U32 R6, RZ, RZ, R26 ;  /* 0x000000ffff067224 */ /* 0x000fe200078e001a */
[----:B------:R0:W-:Y:S01]  /*0a10*/  STL.128 [R1+0x10], R8 ;  /* 0x0000100801007387 */ /* 0x0001e20000100c00 */
[----:B------:R-:W-:-:S03]  /*0a20*/  MOV R7, R2 ;  /* 0x0000000200077202 */ /* 0x000fc60000000f00 */
[----:B------:R0:W-:Y:S01]  /*0a30*/  STL.128 [R1], R16 ;  /* 0x0000001001007387 */ /* 0x0001e20000100c00 */
[----:B--2---:R-:W-:Y:S01]  /*0a40*/  IMAD.U32 R4, RZ, RZ, UR4 ;  /* 0x00000004ff047e24 */ /* 0x004fe2000f8e00ff */
[----:B------:R-:W-:-:S07]  /*0a50*/  MOV R5, UR5 ;  /* 0x0000000500057c02 */ /* 0x000fce0008000f00 */
[----:B------:R-:W-:-:S07]  /*0a60*/  LEPC R20, `(.L_x_12) ;  /* 0x000000001014794e */ /* 0x000fce0000000000 */
[----:B01----:R-:W-:Y:S05]  /*0a70*/  CALL.ABS.NOINC R12 ;  /* 0x000000000c007343 */ /* 0x003fea0003c00000 */
.L_x_12:
[----:B------:R-:W-:Y:S01]  /*0a80*/  HFMA2 R12, -RZ, RZ, 0, 2.384185791015625e-07 ;  /* 0x00000004ff0c7431 */ /* 0x000fe200000001ff */
[----:B------:R-:W-:Y:S01]  /*0a90*/  BSSY B0, `(.L_x_13) ;  /* 0x0000007000007945 */ /* 0x000fe20003800000 */
[----:B------:R-:W-:Y:S01]  /*0aa0*/  IMAD.MOV.U32 R13, RZ, RZ, R18 ;  /* 0x000000ffff0d7224 */ /* 0x000fe200078e0012 */
[----:B------:R-:W-:Y:S01]  /*0ab0*/  MOV R15, 0xffffffff ;  /* 0xffffffff000f7802 */ /* 0x000fe20000000f00 */
[----:B------:R-:W-:-:S07]  /*0ac0*/  IMAD.MOV.U32 R11, RZ, RZ, 0x1f ;  /* 0x0000001fff0b7424 */ /* 0x000fce00078e00ff */
[----:B------:R-:W-:Y:S05]  /*0ad0*/  WARPSYNC.COLLECTIVE R15, `(.L_x_14) ;  /* 0x000000000f087348 */ /* 0x000fea0003c00000 */
[----:B------:R0:W1:Y:S02]  /*0ae0*/  SHFL.BFLY P6, R14, R13, R12, R11 ;  /* 0x0c00000c0d0e7389 */ /* 0x00006400000c000b */
[----:B01----:R-:W-:Y:S05]  /*0af0*/  ENDCOLLECTIVE ;  /* 0x000000000000791b */ /* 0x003fea0003800000 */
.L_x_14:
[----:B------:R-:W-:Y:S05]  /*0b00*/  BSYNC B0 ;  /* 0x0000000000007941 */ /* 0x000fea0003800000 */
.L_x_13:
[----:B------:R-:W-:Y:S02]  /*0b10*/  IMAD.MOV.U32 R11, RZ, RZ, R14 ;  /* 0x000000ffff0b7224 */ /* 0x000fe400078e000e */
[----:B------:R-:W-:Y:S01]  /*0b20*/  HFMA2 R17, -RZ, RZ, 0, 2.384185791015625e-07 ;  /* 0x00000004ff117431 */ /* 0x000fe200000001ff */
        /* <DEDUP_REMOVED lines=15> */
.L_x_15:
[----:B------:R-:W-:Y:S01]  /*0c20*/  HFMA2 R12, -RZ, RZ, 0, 1.1920928955078125e-07 ;  /* 0x00000002ff0c7431 */ /* 0x000fe200000001ff */
[----:B------:R-:W-:Y:S01]  /*0c30*/  BSSY B0, `(.L_x_16) ;  /* 0x0000007000007945 */ /* 0x000fe20003800000 */
[----:B------:R-:W-:Y:S01]  /*0c40*/  IMAD.MOV.U32 R13, RZ, RZ, R18 ;  /* 0x000000ffff0d7224 */ /* 0x000fe200078e0012 */
[----:B------:R-:W-:Y:S01]  /*0c50*/  MOV R15, 0xffffffff ;  /* 0xffffffff000f7802 */ /* 0x000fe20000000f00 */
[----:B------:R-:W-:-:S07]  /*0c60*/  IMAD.MOV.U32 R11, RZ, RZ, 0x1f ;  /* 0x0000001fff0b7424 */ /* 0x000fce00078e00ff */
[----:B------:R-:W-:Y:S05]  /*0c70*/  WARPSYNC.COLLECTIVE R15, `(.L_x_17) ;  /* 0x000000000f087348 */ /* 0x000fea0003c00000 */
[----:B------:R0:W1:Y:S02]  /*0c80*/  SHFL.BFLY P6, R14, R13, R12, R11 ;  /* 0x0c00000c0d0e7389 */ /* 0x00006400000c000b */
[----:B01----:R-:W-:Y:S05]  /*0c90*/  ENDCOLLECTIVE ;  /* 0x000000000000791b */ /* 0x003fea0003800000 */
.L_x_17:
[----:B------:R-:W-:Y:S05]  /*0ca0*/  BSYNC B0 ;  /* 0x0000000000007941 */ /* 0x000fea0003800000 */
.L_x_16:
[----:B------:R-:W-:Y:S02]  /*0cb0*/  IMAD.MOV.U32 R11, RZ, RZ, R14 ;  /* 0x000000ffff0b7224 */ /* 0x000fe400078e000e */
[----:B------:R-:W-:Y:S02]  /*0cc0*/  HFMA2 R21, -RZ, RZ, 0, 1.1920928955078125e-07 ;  /* 0x00000002ff157431 */ /* 0x000fe400000001ff */
[----:B------:R-:W-:Y:S02]  /*0cd0*/  IMAD.MOV.U32 R20, RZ, RZ, R24 ;  /* 0x000000ffff147224 */ /* 0x000fe400078e0018 */
[----:B------:R-:W-:Y:S01]  /*0ce0*/  HFMA2 R9, -RZ, RZ, 0, 1.1920928955078125e-07 ;  /* 0x00000002ff097431 */ /* 0x000fe200000001ff */
[----:B------:R-:W-:Y:S01]  /*0cf0*/  MOV R23, R19 ;  /* 0x0000001300177202 */ /* 0x000fe20000000f00 */
[----:B------:R-:W-:Y:S01]  /*0d00*/  IMAD.MOV.U32 R8, RZ, RZ, R18 ;  /* 0x000000ffff087224 */ /* 0x000fe200078e0012 */
[----:B------:R-:W-:Y:S01]  /*0d10*/  LOP3.LUT R10, R19, 0x2, RZ, 0x3c, !PT ;  /* 0x00000002130a7812 */ /* 0x000fe200078e3cff */
[----:B------:R-:W-:Y:S01]  /*0d20*/  IMAD.IADD R22, R18, 0x1, R11 ;  /* 0x0000000112167824 */ /* 0x000fe200078e020b */
[----:B------:R0:W1:Y:S01]  /*0d30*/  LDC.64 R12, c[0x4][R27] ;  /* 0x010000001b0c7b82 */ /* 0x0000620000000a00 */
[----:B------:R-:W2:Y:S01]  /*0d40*/  LDCU.64 UR4, c[0x4][0x10] ;  /* 0x01000200ff0477ac */ /* 0x000ea20008000a00 */
[----:B------:R-:W-:Y:S01]  /*0d50*/  MOV R6, R26 ;  /* 0x0000001a00067202 */ /* 0x000fe20000000f00 */
[----:B------:R0:W-:Y:S01]  /*0d60*/  STL.128 [R1+0x10], R8 ;  /* 0x0000100801007387 */ /* 0x0001e20000100c00 */
[----:B------:R-:W-:-:S03]  /*0d70*/  IMAD.MOV.U32 R7, RZ, RZ, R2 ;  /* 0x000000ffff077224 */ /* 0x000fc600078e0002 */
[----:B------:R0:W-:Y:S01]  /*0d80*/  STL.128 [R1], R20 ;  /* 0x0000001401007387 */ /* 0x0001e20000100c00 */
[----:B--2---:R-:W-:Y:S01]  /*0d90*/  MOV R4, UR4 ;  /* 0x0000000400047c02 */ /* 0x004fe20008000f00 */
[----:B------:R-:W-:-:S07]  /*0da0*/  IMAD.U32 R5, RZ, RZ, UR5 ;  /* 0x00000005ff057e24 */ /* 0x000fce000f8e00ff */
[----:B0-----:R-:W-:-:S07]  /*0db0*/  LEPC R20, `(.L_x_18) ;  /* 0x000000001014794e */ /* 0x001fce0000000000 */
[----:B-1----:R-:W-:Y:S05]  /*0dc0*/  CALL.ABS.NOINC R12 ;  /* 0x000000000c007343 */ /* 0x002fea0003c00000 */
.L_x_18:
[----:B------:R-:W-:Y:S01]  /*0dd0*/  HFMA2 R11, -RZ, RZ, 0, 1.847743988037109375e-06 ;  /* 0x0000001fff0b7431 */ /* 0x000fe200000001ff */
[----:B------:R-:W-:Y:S01]  /*0de0*/  BSSY B0, `(.L_x_19) ;  /* 0x0000007000007945 */ /* 0x000fe20003800000 */
[----:B------:R-:W-:Y:S01]  /*0df0*/  MOV R13, R22 ;  /* 0x00000016000d7202 */ /* 0x000fe20000000f00 */
[----:B------:R-:W-:Y:S02]  /*0e00*/  IMAD.MOV.U32 R12, RZ, RZ, 0x1 ;  /* 0x00000001ff0c7424 */ /* 0x000fe400078e00ff */
[----:B------:R-:W-:-:S07]  /*0e10*/  IMAD.MOV.U32 R15, RZ, RZ, -0x1 ;  /* 0xffffffffff0f7424 */ /* 0x000fce00078e00ff */
[----:B------:R-:W-:Y:S05]  /*0e20*/  WARPSYNC.COLLECTIVE R15, `(.L_x_20) ;  /* 0x000000000f087348 */ /* 0x000fea0003c00000 */
[----:B------:R0:W1:Y:S02]  /*0e30*/  SHFL.BFLY P6, R14, R13, R12, R11 ;  /* 0x0c00000c0d0e7389 */ /* 0x00006400000c000b */
[----:B01----:R-:W-:Y:S05]  /*0e40*/  ENDCOLLECTIVE ;  /* 0x000000000000791b */ /* 0x003fea0003800000 */
.L_x_20:
[----:B------:R-:W-:Y:S05]  /*0e50*/  BSYNC B0 ;  /* 0x0000000000007941 */ /* 0x000fea0003800000 */
.L_x_19:
[----:B------:R-:W-:Y:S01]  /*0e60*/  MOV R11, R14 ;  /* 0x0000000e000b7202 */ /* 0x000fe20000000f00 */
[----:B------:R-:W-:Y:S06]  /*0e70*/  BRA `(.L_x_21) ;  /* 0xfffffff400cc7947 */ /* 0x000fec000383ffff */
.L_x_22:
[----:B------:R-:W-:-:S00]  /*0e80*/  BRA `(.L_x_22) ;  /* 0xfffffffc00fc7947 */ /* 0x000fc0000383ffff */
[----:B------:R-:W-:-:S00]  /*0e90*/  NOP ;  /* 0x0000000000007918 */ /* 0x000fc00000000000 */
        /* <DEDUP_REMOVED lines=14> */
.L_x_23:


//--------------------- .nv.global.init           --------------------------
	.section	.nv.global.init,"aw",@progbits
.nv.global.init:
	.type		$str,@object
	.size		$str,($str$2 - $str)
$str:
        /*0000*/ 	.byte	0x54, 0x68, 0x72, 0x65, 0x61, 0x64, 0x20, 0x25, 0x32, 0x64, 0x20, 0x73, 0x74, 0x61, 0x72, 0x74
        /*0010*/ 	.byte	0x20, 0x76, 0x61, 0x6c, 0x75, 0x65, 0x20, 0x3d, 0x20, 0x25, 0x32, 0x64, 0x0a, 0x00
	.type		$str$2,@object
	.size		$str$2,($str$1 - $str$2)
$str$2:
        /*001e*/ 	.byte	0x54, 0x68, 0x72, 0x65, 0x61, 0x64, 0x20, 0x25, 0x32, 0x64, 0x20, 0x66, 0x69, 0x6e, 0x61, 0x6c
        /*002e*/ 	.byte	0x20, 0x72, 0x65, 0x64, 0x75, 0x63, 0x65, 0x64, 0x20, 0x76, 0x61, 0x6c, 0x75, 0x65, 0x20, 0x3d
        /*003e*/ 	.byte	0x20, 0x25, 0x32, 0x64, 0x0a, 0x00
	.type		$str$1,@object
	.size		$str$1,(.L_1 - $str$1)
$str$1:
        /*0044*/ 	.byte	0x20, 0x20, 0x54, 0x68, 0x72, 0x65, 0x61, 0x64, 0x20, 0x25, 0x32, 0x64, 0x20, 0x61, 0x66, 0x74
        /*0054*/ 	.byte	0x65, 0x72, 0x20, 0x6f, 0x66, 0x66, 0x73, 0x65, 0x74, 0x20, 0x25, 0x32, 0x64, 0x20, 0x68, 0x61
        /*0064*/ 	.byte	0x73, 0x20, 0x76, 0x61, 0x6c, 0x75, 0x65, 0x20, 0x3d, 0x20, 0x25, 0x32, 0x64, 0x20, 0x28, 0x61
        /*0074*/ 	.byte	0x64, 0x64, 0x65, 0x64, 0x20, 0x66, 0x72, 0x6f, 0x6d, 0x20, 0x6c, 0x61, 0x6e, 0x65, 0x20, 0x25
        /*0084*/ 	.byte	0x32, 0x64, 0x20, 0x28, 0x25, 0x32, 0x64, 0x29, 0x20, 0x5e, 0x20, 0x25, 0x32, 0x64, 0x20, 0x3d
        /*0094*/ 	.byte	0x20, 0x25, 0x32, 0x64, 0x20, 0x28, 0x25, 0x32, 0x64, 0x29, 0x0a, 0x00
.L_1:


//--------------------- .nv.shared.reserved.0     --------------------------
	.section	.nv.shared.reserved.0,"aw",@nobits
	.weak		__nv_reservedSMEM_offset_0_alias
	.size		__nv_reservedSMEM_offset_0_alias, 0, 64
	.other		__nv_reservedSMEM_offset_0_alias,@"STO_CUDA_RESERVED_SHARED STV_DEFAULT"
__nv_reservedSMEM_offset_0_alias:
	.zero		0
	.zero		64


//--------------------- .nv.constant0._Z15warpReducePrintv --------------------------
	.section	.nv.constant0._Z15warpReducePrintv,"a",@progbits
	.sectionflags	@""
	.align	4
.nv.constant0._Z15warpReducePrintv:
	.zero		896


//--------------------- SYMBOLS --------------------------

	.type		.nv.reservedSmem.offset0,@object
	.size		.nv.reservedSmem.offset0,0x4
	.type		vprintf,@function
